	.headerflags	@"EF_CUDA_TEXMODE_UNIFIED EF_CUDA_64BIT_ADDRESS EF_CUDA_ACCELERATORS EF_CUDA_SM90 EF_CUDA_VIRTUAL_SM(EF_CUDA_SM90)"
	.elftype	@"ET_EXEC"


//--------------------- .nv.info                  --------------------------
	.section	.nv.info,"",@"SHT_CUDA_INFO"
	.align	4


	//----- nvinfo : EIATTR_REGCOUNT
	.align		4
        /*0000*/ 	.byte	0x04, 0x2f
        /*0002*/ 	.short	(.L_1 - .L_0)
	.align		4
.L_0:
        /*0004*/ 	.word	index@(triton_poi_fused_convolution_max_pool2d_with_indices_relu_15)
        /*0008*/ 	.word	0x00000012


	//----- nvinfo : EIATTR_MIN_STACK_SIZE
	.align		4
.L_1:
        /*000c*/ 	.byte	0x04, 0x12
        /*000e*/ 	.short	(.L_3 - .L_2)
	.align		4
.L_2:
        /*0010*/ 	.word	index@(triton_poi_fused_convolution_max_pool2d_with_indices_relu_15)
        /*0014*/ 	.word	0x00000000


	//----- nvinfo : EIATTR_FRAME_SIZE
	.align		4
.L_3:
        /*0018*/ 	.byte	0x04, 0x11
        /*001a*/ 	.short	(.L_5 - .L_4)
	.align		4
.L_4:
        /*001c*/ 	.word	index@(triton_poi_fused_convolution_max_pool2d_with_indices_relu_15)
        /*0020*/ 	.word	0x00000000


	//----- nvinfo : EIATTR_MIN_STACK_SIZE
	.align		4
.L_5:
        /*0024*/ 	.byte	0x04, 0x12
        /*0026*/ 	.short	(.L_7 - .L_6)
	.align		4
.L_6:
        /*0028*/ 	.word	index@(triton_poi_fused_convolution_max_pool2d_with_indices_relu_15)
        /*002c*/ 	.word	0x00000000
.L_7:


//--------------------- .nv.info.triton_poi_fused_convolution_max_pool2d_with_indices_relu_15 --------------------------
	.section	.nv.info.triton_poi_fused_convolution_max_pool2d_with_indices_relu_15,"",@"SHT_CUDA_INFO"
	.sectionflags	@""
	.align	4


	//----- nvinfo : EIATTR_CUDA_API_VERSION
	.align		4
        /*0000*/ 	.byte	0x04, 0x37
        /*0002*/ 	.short	(.L_9 - .L_8)
.L_8:
        /*0004*/ 	.word	0x0000007c


	//----- nvinfo : EIATTR_KPARAM_INFO
	.align		4
.L_9:
        /*0008*/ 	.byte	0x04, 0x17
        /*000a*/ 	.short	(.L_11 - .L_10)
.L_10:
        /*000c*/ 	.word	0x00000000
        /*0010*/ 	.short	0x0002
        /*0012*/ 	.short	0x0010
        /*0014*/ 	.byte	0x00, 0xf0, 0x11, 0x00


	//----- nvinfo : EIATTR_KPARAM_INFO
	.align		4
.L_11:
        /*0018*/ 	.byte	0x04, 0x17
        /*001a*/ 	.short	(.L_13 - .L_12)
.L_12:
        /*001c*/ 	.word	0x00000000
        /*0020*/ 	.short	0x0001
        /*0022*/ 	.short	0x0008
        /*0024*/ 	.byte	0x00, 0xf4, 0x21, 0x00


	//----- nvinfo : EIATTR_KPARAM_INFO
	.align		4
.L_13:
        /*0028*/ 	.byte	0x04, 0x17
        /*002a*/ 	.short	(.L_15 - .L_14)
.L_14:
        /*002c*/ 	.word	0x00000000
        /*0030*/ 	.short	0x0000
        /*0032*/ 	.short	0x0000
        /*0034*/ 	.byte	0x00, 0xf4, 0x21, 0x00


	//----- nvinfo : EIATTR_SPARSE_MMA_MASK
	.align		4
.L_15:
        /*0038*/ 	.byte	0x03, 0x50
        /*003a*/ 	.short	0x0000


	//----- nvinfo : EIATTR_MAXREG_COUNT
	.align		4
        /*003c*/ 	.byte	0x03, 0x1b
        /*003e*/ 	.short	0x00ff


	//----- nvinfo : EIATTR_EXIT_INSTR_OFFSETS
	.align		4
        /*0040*/ 	.byte	0x04, 0x1c
        /*0042*/ 	.short	(.L_17 - .L_16)


	//   ....[0]....
.L_16:
        /*0044*/ 	.word	0x000002d0


	//----- nvinfo : EIATTR_REQNTID
	.align		4
.L_17:
        /*0048*/ 	.byte	0x04, 0x10
        /*004a*/ 	.short	(.L_19 - .L_18)
.L_18:
        /*004c*/ 	.word	0x00000080
        /*0050*/ 	.word	0x00000001
        /*0054*/ 	.word	0x00000001


	//----- nvinfo : EIATTR_CBANK_PARAM_SIZE
	.align		4
.L_19:
        /*0058*/ 	.byte	0x03, 0x19
        /*005a*/ 	.short	0x0014


	//----- nvinfo : EIATTR_PARAM_CBANK
	.align		4
        /*005c*/ 	.byte	0x04, 0x0a
        /*005e*/ 	.short	(.L_21 - .L_20)
	.align		4
.L_20:
        /*0060*/ 	.word	index@(.nv.constant0.triton_poi_fused_convolution_max_pool2d_with_indices_relu_15)
        /*0064*/ 	.short	0x0210
        /*0066*/ 	.short	0x0014


	//----- nvinfo : EIATTR_SW_WAR
	.align		4
.L_21:
        /*0068*/ 	.byte	0x04, 0x36
        /*006a*/ 	.short	(.L_23 - .L_22)
.L_22:
        /*006c*/ 	.word	0x00000008
.L_23:


//--------------------- .nv.callgraph             --------------------------
	.section	.nv.callgraph,"",@"SHT_CUDA_CALLGRAPH"
	.align	4
	.sectionentsize	8
	.align		4
        /*0000*/ 	.word	0x00000000
	.align		4
        /*0004*/ 	.word	0xffffffff
	.align		4
        /*0008*/ 	.word	0x00000000
	.align		4
        /*000c*/ 	.word	0xfffffffe
	.align		4
        /*0010*/ 	.word	0x00000000
	.align		4
        /*0014*/ 	.word	0xfffffffd
	.align		4
        /*0018*/ 	.word	0x00000000
	.align		4
        /*001c*/ 	.word	0xfffffffc


//--------------------- .text.triton_poi_fused_convolution_max_pool2d_with_indices_relu_15 --------------------------
	.section	.text.triton_poi_fused_convolution_max_pool2d_with_indices_relu_15,"ax",@progbits
	.align	128
        .global         triton_poi_fused_convolution_max_pool2d_with_indices_relu_15
        .type           triton_poi_fused_convolution_max_pool2d_with_indices_relu_15,@function
        .size           triton_poi_fused_convolution_max_pool2d_with_indices_relu_15,(.L_x_1 - triton_poi_fused_convolution_max_pool2d_with_indices_relu_15)
        .other          triton_poi_fused_convolution_max_pool2d_with_indices_relu_15,@"STO_CUDA_ENTRY STV_DEFAULT"
triton_poi_fused_convolution_max_pool2d_with_indices_relu_15:
.text.triton_poi_fused_convolution_max_pool2d_with_indices_relu_15:
[----:B------:R-:W-:Y:S01]  /*0000*/  LDC R1, c[0x0][0x28] ;  /* 0x00000a00ff017b82 */ /* 0x000fe20000000800 */
[----:B------:R-:W1:Y:S07]  /*0010*/  S2R R0, SR_TID.X ;  /* 0x0000000000007919 */ /* 0x000e6e0000002100 */
[----:B------:R-:W2:Y:S01]  /*0020*/  LDC.64 R4, c[0x0][0x218] ;  /* 0x00008600ff047b82 */ /* 0x000ea20000000a00 */
[----:B------:R-:W-:Y:S01]  /*0030*/  ULDC.64 UR4, c[0x0][0x208] ;  /* 0x0000820000047ab9 */ /* 0x000fe20000000a00 */
[----:B------:R-:W3:Y:S06]  /*0040*/  S2R R7, SR_CTAID.X ;  /* 0x0000000000077919 */ /* 0x000eec0000002500 */
[----:B------:R-:W4:Y:S01]  /*0050*/  LDC.64 R2, c[0x0][0x210] ;  /* 0x00008400ff027b82 */ /* 0x000f220000000a00 */
[----:B-1----:R-:W-:Y:S01]  /*0060*/  IMAD.SHL.U32 R0, R0, 0x4, RZ ;  /* 0x0000000400007824 */ /* 0x002fe200078e00ff */
[----:B---3--:R-:W-:-:S04]  /*0070*/  SHF.R.S32.HI R6, RZ, 0x15, R7 ;  /* 0x00000015ff067819 */ /* 0x008fc80000011407 */
[----:B------:R-:W-:-:S05]  /*0080*/  LOP3.LUT R0, R0, 0x1fc, RZ, 0xc0, !PT ;  /* 0x000001fc00007812 */ /* 0x000fca00078ec0ff */
[----:B------:R-:W-:Y:S01]  /*0090*/  IMAD R7, R7, 0x400, R0 ;  /* 0x0000040007077824 */ /* 0x000fe200078e0200 */
[----:B------:R-:W-:-:S03]  /*00a0*/  SGXT R0, R6, 0x1 ;  /* 0x000000010600781a */ /* 0x000fc60000000200 */
[----:B----4-:R-:W-:Y:S01]  /*00b0*/  IMAD.WIDE R2, R7, 0x4, R2 ;  /* 0x0000000407027825 */ /* 0x010fe200078e0202 */
[----:B------:R-:W-:-:S04]  /*00c0*/  LEA.HI R0, R0, R7, RZ, 0x7 ;  /* 0x0000000700007211 */ /* 0x000fc800078f38ff */
[----:B------:R-:W-:Y:S01]  /*00d0*/  LOP3.LUT R0, R0, 0xffffff80, RZ, 0xc0, !PT ;  /* 0xffffff8000007812 */ /* 0x000fe200078ec0ff */
[----:B------:R-:W3:Y:S04]  /*00e0*/  LDG.E.128 R12, desc[UR4][R2.64+0x800] ;  /* 0x00080004020c7981 */ /* 0x000ee8000c1e1d00 */
[----:B------:R-:W-:-:S04]  /*00f0*/  IMAD.IADD R9, R7, 0x1, -R0 ;  /* 0x0000000107097824 */ /* 0x000fc800078e0a00 */
[----:B--2---:R-:W-:Y:S02]  /*0100*/  IMAD.WIDE R4, R9, 0x4, R4 ;  /* 0x0000000409047825 */ /* 0x004fe400078e0204 */
[----:B------:R-:W2:Y:S04]  /*0110*/  LDG.E.128 R8, desc[UR4][R2.64] ;  /* 0x0000000402087981 */ /* 0x000ea8000c1e1d00 */
[----:B------:R-:W3:Y:S02]  /*0120*/  LDG.E.EL.128 R4, desc[UR4][R4.64] ;  /* 0x0000000404047981 */ /* 0x000ee4000c2e1d00 */
[CC--:B---3--:R-:W-:Y:S01]  /*0130*/  FSETP.GEU.AND P6, PT, R12.reuse, -R4.reuse, PT ;  /* 0x800000040c00720b */ /* 0x0c8fe20003fce000 */
[--C-:B------:R-:W-:Y:S01]  /*0140*/  FADD R12, R12, R4.reuse ;  /* 0x000000040c0c7221 */ /* 0x100fe20000000000 */
[C---:B--2---:R-:W-:Y:S01]  /*0150*/  FSETP.GEU.AND P2, PT, R8.reuse, -R4, PT ;  /* 0x800000040800720b */ /* 0x044fe20003f4e000 */
[----:B------:R-:W-:Y:S01]  /*0160*/  FADD R8, R8, R4 ;  /* 0x0000000408087221 */ /* 0x000fe20000000000 */
[----:B------:R-:W-:-:S02]  /*0170*/  FSETP.GEU.AND P5, PT, R13, -R5, PT ;  /* 0x800000050d00720b */ /* 0x000fc40003fae000 */
[----:B------:R-:W-:Y:S01]  /*0180*/  SEL R4, R12, RZ, P6 ;  /* 0x000000ff0c047207 */ /* 0x000fe20003000000 */
[----:B------:R-:W-:Y:S01]  /*0190*/  FADD R13, R13, R5 ;  /* 0x000000050d0d7221 */ /* 0x000fe20000000000 */
[CC--:B------:R-:W-:Y:S01]  /*01a0*/  FSETP.GEU.AND P4, PT, R14.reuse, -R6.reuse, PT ;  /* 0x800000060e00720b */ /* 0x0c0fe20003f8e000 */
[--C-:B------:R-:W-:Y:S01]  /*01b0*/  FADD R14, R14, R6.reuse ;  /* 0x000000060e0e7221 */ /* 0x100fe20000000000 */
[C---:B------:R-:W-:Y:S01]  /*01c0*/  FSETP.GEU.AND P3, PT, R15.reuse, -R7, PT ;  /* 0x800000070f00720b */ /* 0x040fe20003f6e000 */
[----:B------:R-:W-:Y:S01]  /*01d0*/  FADD R15, R15, R7 ;  /* 0x000000070f0f7221 */ /* 0x000fe20000000000 */
[C---:B------:R-:W-:Y:S01]  /*01e0*/  FSETP.GEU.AND P1, PT, R9.reuse, -R5, PT ;  /* 0x800000050900720b */ /* 0x040fe20003f2e000 */
[----:B------:R-:W-:Y:S01]  /*01f0*/  FADD R9, R9, R5 ;  /* 0x0000000509097221 */ /* 0x000fe20000000000 */
[C---:B------:R-:W-:Y:S01]  /*0200*/  FSETP.GEU.AND P0, PT, R10.reuse, -R6, PT ;  /* 0x800000060a00720b */ /* 0x040fe20003f0e000 */
[----:B------:R-:W-:Y:S01]  /*0210*/  FADD R10, R10, R6 ;  /* 0x000000060a0a7221 */ /* 0x000fe20000000000 */
[C---:B------:R-:W-:Y:S01]  /*0220*/  FSETP.GEU.AND P6, PT, R11.reuse, -R7, PT ;  /* 0x800000070b00720b */ /* 0x040fe20003fce000 */
[----:B------:R-:W-:Y:S01]  /*0230*/  FADD R11, R11, R7 ;  /* 0x000000070b0b7221 */ /* 0x000fe20000000000 */
[----:B------:R-:W-:-:S02]  /*0240*/  SEL R5, R13, RZ, P5 ;  /* 0x000000ff0d057207 */ /* 0x000fc40002800000 */
[----:B------:R-:W-:Y:S02]  /*0250*/  SEL R6, R14, RZ, P4 ;  /* 0x000000ff0e067207 */ /* 0x000fe40002000000 */
[----:B------:R-:W-:Y:S02]  /*0260*/  SEL R7, R15, RZ, P3 ;  /* 0x000000ff0f077207 */ /* 0x000fe40001800000 */
[----:B------:R-:W-:Y:S02]  /*0270*/  SEL R8, R8, RZ, P2 ;  /* 0x000000ff08087207 */ /* 0x000fe40001000000 */
[----:B------:R-:W-:Y:S02]  /*0280*/  SEL R9, R9, RZ, P1 ;  /* 0x000000ff09097207 */ /* 0x000fe40000800000 */
[----:B------:R-:W-:Y:S02]  /*0290*/  SEL R10, R10, RZ, P0 ;  /* 0x000000ff0a0a7207 */ /* 0x000fe40000000000 */
[----:B------:R-:W-:Y:S01]  /*02a0*/  SEL R11, R11, RZ, P6 ;  /* 0x000000ff0b0b7207 */ /* 0x000fe20003000000 */
[----:B------:R-:W-:Y:S04]  /*02b0*/  STG.E.128 desc[UR4][R2.64+0x800], R4 ;  /* 0x0008000402007986 */ /* 0x000fe8000c101d04 */
[----:B------:R-:W-:Y:S01]  /*02c0*/  STG.E.128 desc[UR4][R2.64], R8 ;  /* 0x0000000802007986 */ /* 0x000fe2000c101d04 */
[----:B------:R-:W-:Y:S05]  /*02d0*/  EXIT ;  /* 0x000000000000794d */ /* 0x000fea0003800000 */
.L_x_0:
[----:B------:R-:W-:-:S00]  /*02e0*/  BRA `(.L_x_0) ;  /* 0xfffffffc00fc7947 */ /* 0x000fc0000383ffff */
[----:B------:R-:W-:-:S00]  /*02f0*/  NOP ;  /* 0x0000000000007918 */ /* 0x000fc00000000000 */
        /* <DEDUP_REMOVED lines=8> */
.L_x_1:


//--------------------- .nv.constant0.triton_poi_fused_convolution_max_pool2d_with_indices_relu_15 --------------------------
	.section	.nv.constant0.triton_poi_fused_convolution_max_pool2d_with_indices_relu_15,"a",@progbits
	.sectionflags	@""
	.align	4
.nv.constant0.triton_poi_fused_convolution_max_pool2d_with_indices_relu_15:
	.zero		548
